//
// Generated by NVIDIA NVVM Compiler
//
// Compiler Build ID: CL-36424714
// Cuda compilation tools, release 13.0, V13.0.88
// Based on NVVM 20.0.0
//

.version 9.0
.target sm_100
.address_size 64

	// .globl	fences_kernel_fence__cta

.visible .entry fences_kernel_fence__cta(
	.param .u64 .ptr .align 1 fences_kernel_fence__cta_param_0,
	.param .u64 .ptr .align 1 fences_kernel_fence__cta_param_1
)
{
	.reg .b32 	%r<5>;
	.reg .b32 	%f<5>;
	.reg .b64 	%rd<8>;

	ld.param.u64 	%rd1, [fences_kernel_fence__cta_param_0];
	ld.param.u64 	%rd2, [fences_kernel_fence__cta_param_1];
	cvta.to.global.u64 	%rd3, %rd1;
	cvta.to.global.u64 	%rd4, %rd2;
	mov.u32 	%r1, %ntid.x;
	mov.u32 	%r2, %ctaid.x;
	mov.u32 	%r3, %tid.x;
	mad.lo.s32 	%r4, %r1, %r2, %r3;
	mul.wide.s32 	%rd5, %r4, 4;
	add.s64 	%rd6, %rd4, %rd5;
	ld.volatile.global.f32 	%f1, [%rd6+4];
	add.f32 	%f2, %f1, 0f3F800000;
	add.s64 	%rd7, %rd3, %rd5;
	st.volatile.global.f32 	[%rd7], %f2;
	// begin inline asm
	fence.cta;
	// end inline asm
	ld.volatile.global.f32 	%f3, [%rd6];
	add.f32 	%f4, %f3, 0f40000000;
	st.volatile.global.f32 	[%rd7+4], %f4;
	ret;

}
	// .globl	fences_kernel_fence__gpu
.visible .entry fences_kernel_fence__gpu(
	.param .u64 .ptr .align 1 fences_kernel_fence__gpu_param_0,
	.param .u64 .ptr .align 1 fences_kernel_fence__gpu_param_1
)
{
	.reg .b32 	%r<5>;
	.reg .b32 	%f<5>;
	.reg .b64 	%rd<8>;

	ld.param.u64 	%rd1, [fences_kernel_fence__gpu_param_0];
	ld.param.u64 	%rd2, [fences_kernel_fence__gpu_param_1];
	cvta.to.global.u64 	%rd3, %rd1;
	cvta.to.global.u64 	%rd4, %rd2;
	mov.u32 	%r1, %ntid.x;
	mov.u32 	%r2, %ctaid.x;
	mov.u32 	%r3, %tid.x;
	mad.lo.s32 	%r4, %r1, %r2, %r3;
	mul.wide.s32 	%rd5, %r4, 4;
	add.s64 	%rd6, %rd4, %rd5;
	ld.volatile.global.f32 	%f1, [%rd6+4];
	add.f32 	%f2, %f1, 0f3F800000;
	add.s64 	%rd7, %rd3, %rd5;
	st.volatile.global.f32 	[%rd7], %f2;
	// begin inline asm
	fence.gpu;
	// end inline asm
	ld.volatile.global.f32 	%f3, [%rd6];
	add.f32 	%f4, %f3, 0f40000000;
	st.volatile.global.f32 	[%rd7+4], %f4;
	ret;

}
	// .globl	fences_kernel_fence__sys
.visible .entry fences_kernel_fence__sys(
	.param .u64 .ptr .align 1 fences_kernel_fence__sys_param_0,
	.param .u64 .ptr .align 1 fences_kernel_fence__sys_param_1
)
{
	.reg .b32 	%r<5>;
	.reg .b32 	%f<5>;
	.reg .b64 	%rd<8>;

	ld.param.u64 	%rd1, [fences_kernel_fence__sys_param_0];
	ld.param.u64 	%rd2, [fences_kernel_fence__sys_param_1];
	cvta.to.global.u64 	%rd3, %rd1;
	cvta.to.global.u64 	%rd4, %rd2;
	mov.u32 	%r1, %ntid.x;
	mov.u32 	%r2, %ctaid.x;
	mov.u32 	%r3, %tid.x;
	mad.lo.s32 	%r4, %r1, %r2, %r3;
	mul.wide.s32 	%rd5, %r4, 4;
	add.s64 	%rd6, %rd4, %rd5;
	ld.volatile.global.f32 	%f1, [%rd6+4];
	add.f32 	%f2, %f1, 0f3F800000;
	add.s64 	%rd7, %rd3, %rd5;
	st.volatile.global.f32 	[%rd7], %f2;
	// begin inline asm
	fence.sys;
	// end inline asm
	ld.volatile.global.f32 	%f3, [%rd6];
	add.f32 	%f4, %f3, 0f40000000;
	st.volatile.global.f32 	[%rd7+4], %f4;
	ret;

}
	// .globl	fences_kernel_fence_sc_cta
.visible .entry fences_kernel_fence_sc_cta(
	.param .u64 .ptr .align 1 fences_kernel_fence_sc_cta_param_0,
	.param .u64 .ptr .align 1 fences_kernel_fence_sc_cta_param_1
)
{
	.reg .b32 	%r<5>;
	.reg .b32 	%f<5>;
	.reg .b64 	%rd<8>;

	ld.param.u64 	%rd1, [fences_kernel_fence_sc_cta_param_0];
	ld.param.u64 	%rd2, [fences_kernel_fence_sc_cta_param_1];
	cvta.to.global.u64 	%rd3, %rd1;
	cvta.to.global.u64 	%rd4, %rd2;
	mov.u32 	%r1, %ntid.x;
	mov.u32 	%r2, %ctaid.x;
	mov.u32 	%r3, %tid.x;
	mad.lo.s32 	%r4, %r1, %r2, %r3;
	mul.wide.s32 	%rd5, %r4, 4;
	add.s64 	%rd6, %rd4, %rd5;
	ld.volatile.global.f32 	%f1, [%rd6+4];
	add.f32 	%f2, %f1, 0f3F800000;
	add.s64 	%rd7, %rd3, %rd5;
	st.volatile.global.f32 	[%rd7], %f2;
	// begin inline asm
	fence.sc.cta;
	// end inline asm
	ld.volatile.global.f32 	%f3, [%rd6];
	add.f32 	%f4, %f3, 0f40000000;
	st.volatile.global.f32 	[%rd7+4], %f4;
	ret;

}
	// .globl	fences_kernel_fence_sc_gpu
.visible .entry fences_kernel_fence_sc_gpu(
	.param .u64 .ptr .align 1 fences_kernel_fence_sc_gpu_param_0,
	.param .u64 .ptr .align 1 fences_kernel_fence_sc_gpu_param_1
)
{
	.reg .b32 	%r<5>;
	.reg .b32 	%f<5>;
	.reg .b64 	%rd<8>;

	ld.param.u64 	%rd1, [fences_kernel_fence_sc_gpu_param_0];
	ld.param.u64 	%rd2, [fences_kernel_fence_sc_gpu_param_1];
	cvta.to.global.u64 	%rd3, %rd1;
	cvta.to.global.u64 	%rd4, %rd2;
	mov.u32 	%r1, %ntid.x;
	mov.u32 	%r2, %ctaid.x;
	mov.u32 	%r3, %tid.x;
	mad.lo.s32 	%r4, %r1, %r2, %r3;
	mul.wide.s32 	%rd5, %r4, 4;
	add.s64 	%rd6, %rd4, %rd5;
	ld.volatile.global.f32 	%f1, [%rd6+4];
	add.f32 	%f2, %f1, 0f3F800000;
	add.s64 	%rd7, %rd3, %rd5;
	st.volatile.global.f32 	[%rd7], %f2;
	// begin inline asm
	fence.sc.gpu;
	// end inline asm
	ld.volatile.global.f32 	%f3, [%rd6];
	add.f32 	%f4, %f3, 0f40000000;
	st.volatile.global.f32 	[%rd7+4], %f4;
	ret;

}
	// .globl	fences_kernel_fence_sc_sys
.visible .entry fences_kernel_fence_sc_sys(
	.param .u64 .ptr .align 1 fences_kernel_fence_sc_sys_param_0,
	.param .u64 .ptr .align 1 fences_kernel_fence_sc_sys_param_1
)
{
	.reg .b32 	%r<5>;
	.reg .b32 	%f<5>;
	.reg .b64 	%rd<8>;

	ld.param.u64 	%rd1, [fences_kernel_fence_sc_sys_param_0];
	ld.param.u64 	%rd2, [fences_kernel_fence_sc_sys_param_1];
	cvta.to.global.u64 	%rd3, %rd1;
	cvta.to.global.u64 	%rd4, %rd2;
	mov.u32 	%r1, %ntid.x;
	mov.u32 	%r2, %ctaid.x;
	mov.u32 	%r3, %tid.x;
	mad.lo.s32 	%r4, %r1, %r2, %r3;
	mul.wide.s32 	%rd5, %r4, 4;
	add.s64 	%rd6, %rd4, %rd5;
	ld.volatile.global.f32 	%f1, [%rd6+4];
	add.f32 	%f2, %f1, 0f3F800000;
	add.s64 	%rd7, %rd3, %rd5;
	st.volatile.global.f32 	[%rd7], %f2;
	// begin inline asm
	fence.sc.sys;
	// end inline asm
	ld.volatile.global.f32 	%f3, [%rd6];
	add.f32 	%f4, %f3, 0f40000000;
	st.volatile.global.f32 	[%rd7+4], %f4;
	ret;

}
	// .globl	fences_kernel_fence_ar_cta
.visible .entry fences_kernel_fence_ar_cta(
	.param .u64 .ptr .align 1 fences_kernel_fence_ar_cta_param_0,
	.param .u64 .ptr .align 1 fences_kernel_fence_ar_cta_param_1
)
{
	.reg .b32 	%r<5>;
	.reg .b32 	%f<5>;
	.reg .b64 	%rd<8>;

	ld.param.u64 	%rd1, [fences_kernel_fence_ar_cta_param_0];
	ld.param.u64 	%rd2, [fences_kernel_fence_ar_cta_param_1];
	cvta.to.global.u64 	%rd3, %rd1;
	cvta.to.global.u64 	%rd4, %rd2;
	mov.u32 	%r1, %ntid.x;
	mov.u32 	%r2, %ctaid.x;
	mov.u32 	%r3, %tid.x;
	mad.lo.s32 	%r4, %r1, %r2, %r3;
	mul.wide.s32 	%rd5, %r4, 4;
	add.s64 	%rd6, %rd4, %rd5;
	ld.volatile.global.f32 	%f1, [%rd6+4];
	add.f32 	%f2, %f1, 0f3F800000;
	add.s64 	%rd7, %rd3, %rd5;
	st.volatile.global.f32 	[%rd7], %f2;
	// begin inline asm
	fence.acq_rel.cta;
	// end inline asm
	ld.volatile.global.f32 	%f3, [%rd6];
	add.f32 	%f4, %f3, 0f40000000;
	st.volatile.global.f32 	[%rd7+4], %f4;
	ret;

}
	// .globl	fences_kernel_fence_ar_gpu
.visible .entry fences_kernel_fence_ar_gpu(
	.param .u64 .ptr .align 1 fences_kernel_fence_ar_gpu_param_0,
	.param .u64 .ptr .align 1 fences_kernel_fence_ar_gpu_param_1
)
{
	.reg .b32 	%r<5>;
	.reg .b32 	%f<5>;
	.reg .b64 	%rd<8>;

	ld.param.u64 	%rd1, [fences_kernel_fence_ar_gpu_param_0];
	ld.param.u64 	%rd2, [fences_kernel_fence_ar_gpu_param_1];
	cvta.to.global.u64 	%rd3, %rd1;
	cvta.to.global.u64 	%rd4, %rd2;
	mov.u32 	%r1, %ntid.x;
	mov.u32 	%r2, %ctaid.x;
	mov.u32 	%r3, %tid.x;
	mad.lo.s32 	%r4, %r1, %r2, %r3;
	mul.wide.s32 	%rd5, %r4, 4;
	add.s64 	%rd6, %rd4, %rd5;
	ld.volatile.global.f32 	%f1, [%rd6+4];
	add.f32 	%f2, %f1, 0f3F800000;
	add.s64 	%rd7, %rd3, %rd5;
	st.volatile.global.f32 	[%rd7], %f2;
	// begin inline asm
	fence.acq_rel.gpu;
	// end inline asm
	ld.volatile.global.f32 	%f3, [%rd6];
	add.f32 	%f4, %f3, 0f40000000;
	st.volatile.global.f32 	[%rd7+4], %f4;
	ret;

}
	// .globl	fences_kernel_fence_ar_sys
.visible .entry fences_kernel_fence_ar_sys(
	.param .u64 .ptr .align 1 fences_kernel_fence_ar_sys_param_0,
	.param .u64 .ptr .align 1 fences_kernel_fence_ar_sys_param_1
)
{
	.reg .b32 	%r<5>;
	.reg .b32 	%f<5>;
	.reg .b64 	%rd<8>;

	ld.param.u64 	%rd1, [fences_kernel_fence_ar_sys_param_0];
	ld.param.u64 	%rd2, [fences_kernel_fence_ar_sys_param_1];
	cvta.to.global.u64 	%rd3, %rd1;
	cvta.to.global.u64 	%rd4, %rd2;
	mov.u32 	%r1, %ntid.x;
	mov.u32 	%r2, %ctaid.x;
	mov.u32 	%r3, %tid.x;
	mad.lo.s32 	%r4, %r1, %r2, %r3;
	mul.wide.s32 	%rd5, %r4, 4;
	add.s64 	%rd6, %rd4, %rd5;
	ld.volatile.global.f32 	%f1, [%rd6+4];
	add.f32 	%f2, %f1, 0f3F800000;
	add.s64 	%rd7, %rd3, %rd5;
	st.volatile.global.f32 	[%rd7], %f2;
	// begin inline asm
	fence.acq_rel.sys;
	// end inline asm
	ld.volatile.global.f32 	%f3, [%rd6];
	add.f32 	%f4, %f3, 0f40000000;
	st.volatile.global.f32 	[%rd7+4], %f4;
	ret;

}
	// .globl	fences_kernel_threadfence
.visible .entry fences_kernel_threadfence(
	.param .u64 .ptr .align 1 fences_kernel_threadfence_param_0,
	.param .u64 .ptr .align 1 fences_kernel_threadfence_param_1
)
{
	.reg .b32 	%r<5>;
	.reg .b32 	%f<5>;
	.reg .b64 	%rd<8>;

	ld.param.u64 	%rd1, [fences_kernel_threadfence_param_0];
	ld.param.u64 	%rd2, [fences_kernel_threadfence_param_1];
	cvta.to.global.u64 	%rd3, %rd1;
	cvta.to.global.u64 	%rd4, %rd2;
	mov.u32 	%r1, %ntid.x;
	mov.u32 	%r2, %ctaid.x;
	mov.u32 	%r3, %tid.x;
	mad.lo.s32 	%r4, %r1, %r2, %r3;
	mul.wide.s32 	%rd5, %r4, 4;
	add.s64 	%rd6, %rd4, %rd5;
	ld.volatile.global.f32 	%f1, [%rd6+4];
	add.f32 	%f2, %f1, 0f3F800000;
	add.s64 	%rd7, %rd3, %rd5;
	st.volatile.global.f32 	[%rd7], %f2;
	membar.gl;
	ld.volatile.global.f32 	%f3, [%rd6];
	add.f32 	%f4, %f3, 0f40000000;
	st.volatile.global.f32 	[%rd7+4], %f4;
	ret;

}
	// .globl	fences_kernel_threadfence_block
.visible .entry fences_kernel_threadfence_block(
	.param .u64 .ptr .align 1 fences_kernel_threadfence_block_param_0,
	.param .u64 .ptr .align 1 fences_kernel_threadfence_block_param_1
)
{
	.reg .b32 	%r<5>;
	.reg .b32 	%f<5>;
	.reg .b64 	%rd<8>;

	ld.param.u64 	%rd1, [fences_kernel_threadfence_block_param_0];
	ld.param.u64 	%rd2, [fences_kernel_threadfence_block_param_1];
	cvta.to.global.u64 	%rd3, %rd1;
	cvta.to.global.u64 	%rd4, %rd2;
	mov.u32 	%r1, %ntid.x;
	mov.u32 	%r2, %ctaid.x;
	mov.u32 	%r3, %tid.x;
	mad.lo.s32 	%r4, %r1, %r2, %r3;
	mul.wide.s32 	%rd5, %r4, 4;
	add.s64 	%rd6, %rd4, %rd5;
	ld.volatile.global.f32 	%f1, [%rd6+4];
	add.f32 	%f2, %f1, 0f3F800000;
	add.s64 	%rd7, %rd3, %rd5;
	st.volatile.global.f32 	[%rd7], %f2;
	membar.cta;
	ld.volatile.global.f32 	%f3, [%rd6];
	add.f32 	%f4, %f3, 0f40000000;
	st.volatile.global.f32 	[%rd7+4], %f4;
	ret;

}
	// .globl	fences_kernel_threadfence_system
.visible .entry fences_kernel_threadfence_system(
	.param .u64 .ptr .align 1 fences_kernel_threadfence_system_param_0,
	.param .u64 .ptr .align 1 fences_kernel_threadfence_system_param_1
)
{
	.reg .b32 	%r<5>;
	.reg .b32 	%f<5>;
	.reg .b64 	%rd<8>;

	ld.param.u64 	%rd1, [fences_kernel_threadfence_system_param_0];
	ld.param.u64 	%rd2, [fences_kernel_threadfence_system_param_1];
	cvta.to.global.u64 	%rd3, %rd1;
	cvta.to.global.u64 	%rd4, %rd2;
	mov.u32 	%r1, %ntid.x;
	mov.u32 	%r2, %ctaid.x;
	mov.u32 	%r3, %tid.x;
	mad.lo.s32 	%r4, %r1, %r2, %r3;
	mul.wide.s32 	%rd5, %r4, 4;
	add.s64 	%rd6, %rd4, %rd5;
	ld.volatile.global.f32 	%f1, [%rd6+4];
	add.f32 	%f2, %f1, 0f3F800000;
	add.s64 	%rd7, %rd3, %rd5;
	st.volatile.global.f32 	[%rd7], %f2;
	membar.sys;
	ld.volatile.global.f32 	%f3, [%rd6];
	add.f32 	%f4, %f3, 0f40000000;
	st.volatile.global.f32 	[%rd7+4], %f4;
	ret;

}


// ===== COMPILED SASS (sm_100) =====

	.target	sm_100

	.elftype	@"ET_EXEC"


//--------------------- .note.nv.tkinfo           --------------------------
	.section	.note.nv.tkinfo,"",@"SHT_NOTE"
	.sectionflags	@"SHF_NOTE_NV_TKINFO"
	.tkinfo
        /*0018*/ 	.word	0x00000002
        /*0030*/ 	.string	""
        /*0030*/ 	.string	"ptxas"
        /*0030*/ 	.string	"Cuda compilation tools, release 13.0, V13.0.88"
        /*0030*/ 	.string	"Build cuda_13.0.r13.0/compiler.36424714_0"
        /*0030*/ 	.string	"-arch sm_100 -m 64 "



//--------------------- .note.nv.cuinfo           --------------------------
	.section	.note.nv.cuinfo,"",@"SHT_NOTE"
	.sectionflags	@"SHF_NOTE_NV_CUINFO"
        /*0018*/ 	.short	0x0002
        /*001a*/ 	.short	0x0064
        /*001c*/ 	.short	0x0082
	.zero		2


//--------------------- .nv.info                  --------------------------
	.section	.nv.info,"",@"SHT_CUDA_INFO"
	.align	4


	//----- nvinfo : EIATTR_REGCOUNT
	.align		4
        /*0000*/ 	.byte	0x04, 0x2f
        /*0002*/ 	.short	(.L_1 - .L_0)
	.align		4
.L_0:
        /*0004*/ 	.word	index@(fences_kernel_fence__cta)
        /*0008*/ 	.word	0x0000000a


	//----- nvinfo : EIATTR_FRAME_SIZE
	.align		4
.L_1:
        /*000c*/ 	.byte	0x04, 0x11
        /*000e*/ 	.short	(.L_3 - .L_2)
	.align		4
.L_2:
        /*0010*/ 	.word	index@(fences_kernel_fence__cta)
        /*0014*/ 	.word	0x00000000


	//----- nvinfo : EIATTR_REGCOUNT
	.align		4
.L_3:
        /*0018*/ 	.byte	0x04, 0x2f
        /*001a*/ 	.short	(.L_5 - .L_4)
	.align		4
.L_4:
        /*001c*/ 	.word	index@(fences_kernel_fence__gpu)
        /*0020*/ 	.word	0x0000000a


	//----- nvinfo : EIATTR_FRAME_SIZE
	.align		4
.L_5:
        /*0024*/ 	.byte	0x04, 0x11
        /*0026*/ 	.short	(.L_7 - .L_6)
	.align		4
.L_6:
        /*0028*/ 	.word	index@(fences_kernel_fence__gpu)
        /*002c*/ 	.word	0x00000000


	//----- nvinfo : EIATTR_REGCOUNT
	.align		4
.L_7:
        /*0030*/ 	.byte	0x04, 0x2f
        /*0032*/ 	.short	(.L_9 - .L_8)
	.align		4
.L_8:
        /*0034*/ 	.word	index@(fences_kernel_fence__sys)
        /*0038*/ 	.word	0x0000000a


	//----- nvinfo : EIATTR_FRAME_SIZE
	.align		4
.L_9:
        /*003c*/ 	.byte	0x04, 0x11
        /*003e*/ 	.short	(.L_11 - .L_10)
	.align		4
.L_10:
        /*0040*/ 	.word	index@(fences_kernel_fence__sys)
        /*0044*/ 	.word	0x00000000


	//----- nvinfo : EIATTR_REGCOUNT
	.align		4
.L_11:
        /*0048*/ 	.byte	0x04, 0x2f
        /*004a*/ 	.short	(.L_13 - .L_12)
	.align		4
.L_12:
        /*004c*/ 	.word	index@(fences_kernel_fence_sc_cta)
        /*0050*/ 	.word	0x0000000a


	//----- nvinfo : EIATTR_FRAME_SIZE
	.align		4
.L_13:
        /*0054*/ 	.byte	0x04, 0x11
        /*0056*/ 	.short	(.L_15 - .L_14)
	.align		4
.L_14:
        /*0058*/ 	.word	index@(fences_kernel_fence_sc_cta)
        /*005c*/ 	.word	0x00000000


	//----- nvinfo : EIATTR_REGCOUNT
	.align		4
.L_15:
        /*0060*/ 	.byte	0x04, 0x2f
        /*0062*/ 	.short	(.L_17 - .L_16)
	.align		4
.L_16:
        /*0064*/ 	.word	index@(fences_kernel_fence_sc_gpu)
        /*0068*/ 	.word	0x0000000a


	//----- nvinfo : EIATTR_FRAME_SIZE
	.align		4
.L_17:
        /*006c*/ 	.byte	0x04, 0x11
        /*006e*/ 	.short	(.L_19 - .L_18)
	.align		4
.L_18:
        /*0070*/ 	.word	index@(fences_kernel_fence_sc_gpu)
        /*0074*/ 	.word	0x00000000


	//----- nvinfo : EIATTR_REGCOUNT
	.align		4
.L_19:
        /*0078*/ 	.byte	0x04, 0x2f
        /*007a*/ 	.short	(.L_21 - .L_20)
	.align		4
.L_20:
        /*007c*/ 	.word	index@(fences_kernel_fence_sc_sys)
        /*0080*/ 	.word	0x0000000a


	//----- nvinfo : EIATTR_FRAME_SIZE
	.align		4
.L_21:
        /*0084*/ 	.byte	0x04, 0x11
        /*0086*/ 	.short	(.L_23 - .L_22)
	.align		4
.L_22:
        /*0088*/ 	.word	index@(fences_kernel_fence_sc_sys)
        /*008c*/ 	.word	0x00000000


	//----- nvinfo : EIATTR_REGCOUNT
	.align		4
.L_23:
        /*0090*/ 	.byte	0x04, 0x2f
        /*0092*/ 	.short	(.L_25 - .L_24)
	.align		4
.L_24:
        /*0094*/ 	.word	index@(fences_kernel_fence_ar_cta)
        /*0098*/ 	.word	0x0000000a


	//----- nvinfo : EIATTR_FRAME_SIZE
	.align		4
.L_25:
        /*009c*/ 	.byte	0x04, 0x11
        /*009e*/ 	.short	(.L_27 - .L_26)
	.align		4
.L_26:
        /*00a0*/ 	.word	index@(fences_kernel_fence_ar_cta)
        /*00a4*/ 	.word	0x00000000


	//----- nvinfo : EIATTR_REGCOUNT
	.align		4
.L_27:
        /*00a8*/ 	.byte	0x04, 0x2f
        /*00aa*/ 	.short	(.L_29 - .L_28)
	.align		4
.L_28:
        /*00ac*/ 	.word	index@(fences_kernel_fence_ar_gpu)
        /*00b0*/ 	.word	0x0000000a


	//----- nvinfo : EIATTR_FRAME_SIZE
	.align		4
.L_29:
        /*00b4*/ 	.byte	0x04, 0x11
        /*00b6*/ 	.short	(.L_31 - .L_30)
	.align		4
.L_30:
        /*00b8*/ 	.word	index@(fences_kernel_fence_ar_gpu)
        /*00bc*/ 	.word	0x00000000


	//----- nvinfo : EIATTR_REGCOUNT
	.align		4
.L_31:
        /*00c0*/ 	.byte	0x04, 0x2f
        /*00c2*/ 	.short	(.L_33 - .L_32)
	.align		4
.L_32:
        /*00c4*/ 	.word	index@(fences_kernel_fence_ar_sys)
        /*00c8*/ 	.word	0x0000000a


	//----- nvinfo : EIATTR_FRAME_SIZE
	.align		4
.L_33:
        /*00cc*/ 	.byte	0x04, 0x11
        /*00ce*/ 	.short	(.L_35 - .L_34)
	.align		4
.L_34:
        /*00d0*/ 	.word	index@(fences_kernel_fence_ar_sys)
        /*00d4*/ 	.word	0x00000000


	//----- nvinfo : EIATTR_REGCOUNT
	.align		4
.L_35:
        /*00d8*/ 	.byte	0x04, 0x2f
        /*00da*/ 	.short	(.L_37 - .L_36)
	.align		4
.L_36:
        /*00dc*/ 	.word	index@(fences_kernel_threadfence)
        /*00e0*/ 	.word	0x0000000a


	//----- nvinfo : EIATTR_FRAME_SIZE
	.align		4
.L_37:
        /*00e4*/ 	.byte	0x04, 0x11
        /*00e6*/ 	.short	(.L_39 - .L_38)
	.align		4
.L_38:
        /*00e8*/ 	.word	index@(fences_kernel_threadfence)
        /*00ec*/ 	.word	0x00000000


	//----- nvinfo : EIATTR_REGCOUNT
	.align		4
.L_39:
        /*00f0*/ 	.byte	0x04, 0x2f
        /*00f2*/ 	.short	(.L_41 - .L_40)
	.align		4
.L_40:
        /*00f4*/ 	.word	index@(fences_kernel_threadfence_block)
        /*00f8*/ 	.word	0x0000000a


	//----- nvinfo : EIATTR_FRAME_SIZE
	.align		4
.L_41:
        /*00fc*/ 	.byte	0x04, 0x11
        /*00fe*/ 	.short	(.L_43 - .L_42)
	.align		4
.L_42:
        /*0100*/ 	.word	index@(fences_kernel_threadfence_block)
        /*0104*/ 	.word	0x00000000


	//----- nvinfo : EIATTR_REGCOUNT
	.align		4
.L_43:
        /*0108*/ 	.byte	0x04, 0x2f
        /*010a*/ 	.short	(.L_45 - .L_44)
	.align		4
.L_44:
        /*010c*/ 	.word	index@(fences_kernel_threadfence_system)
        /*0110*/ 	.word	0x0000000a


	//----- nvinfo : EIATTR_FRAME_SIZE
	.align		4
.L_45:
        /*0114*/ 	.byte	0x04, 0x11
        /*0116*/ 	.short	(.L_47 - .L_46)
	.align		4
.L_46:
        /*0118*/ 	.word	index@(fences_kernel_threadfence_system)
        /*011c*/ 	.word	0x00000000


	//----- nvinfo : EIATTR_MIN_STACK_SIZE
	.align		4
.L_47:
        /*0120*/ 	.byte	0x04, 0x12
        /*0122*/ 	.short	(.L_49 - .L_48)
	.align		4
.L_48:
        /*0124*/ 	.word	index@(fences_kernel_threadfence_system)
        /*0128*/ 	.word	0x00000000


	//----- nvinfo : EIATTR_MIN_STACK_SIZE
	.align		4
.L_49:
        /*012c*/ 	.byte	0x04, 0x12
        /*012e*/ 	.short	(.L_51 - .L_50)
	.align		4
.L_50:
        /*0130*/ 	.word	index@(fences_kernel_threadfence_block)
        /*0134*/ 	.word	0x00000000


	//----- nvinfo : EIATTR_MIN_STACK_SIZE
	.align		4
.L_51:
        /*0138*/ 	.byte	0x04, 0x12
        /*013a*/ 	.short	(.L_53 - .L_52)
	.align		4
.L_52:
        /*013c*/ 	.word	index@(fences_kernel_threadfence)
        /*0140*/ 	.word	0x00000000


	//----- nvinfo : EIATTR_MIN_STACK_SIZE
	.align		4
.L_53:
        /*0144*/ 	.byte	0x04, 0x12
        /*0146*/ 	.short	(.L_55 - .L_54)
	.align		4
.L_54:
        /*0148*/ 	.word	index@(fences_kernel_fence_ar_sys)
        /*014c*/ 	.word	0x00000000


	//----- nvinfo : EIATTR_MIN_STACK_SIZE
	.align		4
.L_55:
        /*0150*/ 	.byte	0x04, 0x12
        /*0152*/ 	.short	(.L_57 - .L_56)
	.align		4
.L_56:
        /*0154*/ 	.word	index@(fences_kernel_fence_ar_gpu)
        /*0158*/ 	.word	0x00000000


	//----- nvinfo : EIATTR_MIN_STACK_SIZE
	.align		4
.L_57:
        /*015c*/ 	.byte	0x04, 0x12
        /*015e*/ 	.short	(.L_59 - .L_58)
	.align		4
.L_58:
        /*0160*/ 	.word	index@(fences_kernel_fence_ar_cta)
        /*0164*/ 	.word	0x00000000


	//----- nvinfo : EIATTR_MIN_STACK_SIZE
	.align		4
.L_59:
        /*0168*/ 	.byte	0x04, 0x12
        /*016a*/ 	.short	(.L_61 - .L_60)
	.align		4
.L_60:
        /*016c*/ 	.word	index@(fences_kernel_fence_sc_sys)
        /*0170*/ 	.word	0x00000000


	//----- nvinfo : EIATTR_MIN_STACK_SIZE
	.align		4
.L_61:
        /*0174*/ 	.byte	0x04, 0x12
        /*0176*/ 	.short	(.L_63 - .L_62)
	.align		4
.L_62:
        /*0178*/ 	.word	index@(fences_kernel_fence_sc_gpu)
        /*017c*/ 	.word	0x00000000


	//----- nvinfo : EIATTR_MIN_STACK_SIZE
	.align		4
.L_63:
        /*0180*/ 	.byte	0x04, 0x12
        /*0182*/ 	.short	(.L_65 - .L_64)
	.align		4
.L_64:
        /*0184*/ 	.word	index@(fences_kernel_fence_sc_cta)
        /*0188*/ 	.word	0x00000000


	//----- nvinfo : EIATTR_MIN_STACK_SIZE
	.align		4
.L_65:
        /*018c*/ 	.byte	0x04, 0x12
        /*018e*/ 	.short	(.L_67 - .L_66)
	.align		4
.L_66:
        /*0190*/ 	.word	index@(fences_kernel_fence__sys)
        /*0194*/ 	.word	0x00000000


	//----- nvinfo : EIATTR_MIN_STACK_SIZE
	.align		4
.L_67:
        /*0198*/ 	.byte	0x04, 0x12
        /*019a*/ 	.short	(.L_69 - .L_68)
	.align		4
.L_68:
        /*019c*/ 	.word	index@(fences_kernel_fence__gpu)
        /*01a0*/ 	.word	0x00000000


	//----- nvinfo : EIATTR_MIN_STACK_SIZE
	.align		4
.L_69:
        /*01a4*/ 	.byte	0x04, 0x12
        /*01a6*/ 	.short	(.L_71 - .L_70)
	.align		4
.L_70:
        /*01a8*/ 	.word	index@(fences_kernel_fence__cta)
        /*01ac*/ 	.word	0x00000000
.L_71:


//--------------------- .nv.compat                --------------------------
	.section	.nv.compat,"",@"SHT_CUDA_COMPAT_INFO"
	.align	4
        /*0000*/ 	.byte	0x02, 0x09, 0x00, 0x00, 0x02, 0x02, 0x01, 0x00, 0x02, 0x05, 0x05, 0x00, 0x03, 0x07, 0x01, 0x01
        /*0010*/ 	.byte	0x02, 0x03, 0x00, 0x00, 0x02, 0x06, 0x01, 0x00, 0x04, 0x0b, 0x08, 0x00, 0x09, 0x00, 0x00, 0x00
        /*0020*/ 	.byte	0x00, 0x00, 0x00, 0x00


//--------------------- .nv.info.fences_kernel_threadfence_system --------------------------
	.section	.nv.info.fences_kernel_threadfence_system,"",@"SHT_CUDA_INFO"
	.sectionflags	@""
	.align	4


	//----- nvinfo : EIATTR_CUDA_API_VERSION
	.align		4
        /*0000*/ 	.byte	0x04, 0x37
        /*0002*/ 	.short	(.L_73 - .L_72)
.L_72:
        /*0004*/ 	.word	0x00000082


	//----- nvinfo : EIATTR_KPARAM_INFO
	.align		4
.L_73:
        /*0008*/ 	.byte	0x04, 0x17
        /*000a*/ 	.short	(.L_75 - .L_74)
.L_74:
        /*000c*/ 	.word	0x00000000
        /*0010*/ 	.short	0x0001
        /*0012*/ 	.short	0x0008
        /*0014*/ 	.byte	0x00, 0xf5, 0x21, 0x00


	//----- nvinfo : EIATTR_KPARAM_INFO
	.align		4
.L_75:
        /*0018*/ 	.byte	0x04, 0x17
        /*001a*/ 	.short	(.L_77 - .L_76)
.L_76:
        /*001c*/ 	.word	0x00000000
        /*0020*/ 	.short	0x0000
        /*0022*/ 	.short	0x0000
        /*0024*/ 	.byte	0x00, 0xf5, 0x21, 0x00


	//----- nvinfo : EIATTR_SPARSE_MMA_MASK
	.align		4
.L_77:
        /*0028*/ 	.byte	0x03, 0x50
        /*002a*/ 	.short	0x0000


	//----- nvinfo : EIATTR_MAXREG_COUNT
	.align		4
        /*002c*/ 	.byte	0x03, 0x1b
        /*002e*/ 	.short	0x00ff


	//----- nvinfo : EIATTR_MERCURY_ISA_VERSION
	.align		4
        /*0030*/ 	.byte	0x03, 0x5f
        /*0032*/ 	.short	0x0101


	//----- nvinfo : EIATTR_VRC_CTA_INIT_COUNT
	.align		4
        /*0034*/ 	.byte	0x02, 0x4a
	.zero		1
	.zero		1


	//----- nvinfo : EIATTR_EXIT_INSTR_OFFSETS
	.align		4
        /*0038*/ 	.byte	0x04, 0x1c
        /*003a*/ 	.short	(.L_79 - .L_78)


	//   ....[0]....
.L_78:
        /*003c*/ 	.word	0x00000140


	//----- nvinfo : EIATTR_CBANK_PARAM_SIZE
	.align		4
.L_79:
        /*0040*/ 	.byte	0x03, 0x19
        /*0042*/ 	.short	0x0010


	//----- nvinfo : EIATTR_PARAM_CBANK
	.align		4
        /*0044*/ 	.byte	0x04, 0x0a
        /*0046*/ 	.short	(.L_81 - .L_80)
	.align		4
.L_80:
        /*0048*/ 	.word	index@(.nv.constant0.fences_kernel_threadfence_system)
        /*004c*/ 	.short	0x0380
        /*004e*/ 	.short	0x0010


	//----- nvinfo : EIATTR_SW_WAR
	.align		4
.L_81:
        /*0050*/ 	.byte	0x04, 0x36
        /*0052*/ 	.short	(.L_83 - .L_82)
.L_82:
        /*0054*/ 	.word	0x00000008
.L_83:


//--------------------- .nv.info.fences_kernel_threadfence_block --------------------------
	.section	.nv.info.fences_kernel_threadfence_block,"",@"SHT_CUDA_INFO"
	.sectionflags	@""
	.align	4


	//----- nvinfo : EIATTR_CUDA_API_VERSION
	.align		4
        /*0000*/ 	.byte	0x04, 0x37
        /*0002*/ 	.short	(.L_85 - .L_84)
.L_84:
        /*0004*/ 	.word	0x00000082


	//----- nvinfo : EIATTR_KPARAM_INFO
	.align		4
.L_85:
        /*0008*/ 	.byte	0x04, 0x17
        /*000a*/ 	.short	(.L_87 - .L_86)
.L_86:
        /*000c*/ 	.word	0x00000000
        /*0010*/ 	.short	0x0001
        /*0012*/ 	.short	0x0008
        /*0014*/ 	.byte	0x00, 0xf5, 0x21, 0x00


	//----- nvinfo : EIATTR_KPARAM_INFO
	.align		4
.L_87:
        /*0018*/ 	.byte	0x04, 0x17
        /*001a*/ 	.short	(.L_89 - .L_88)
.L_88:
        /*001c*/ 	.word	0x00000000
        /*0020*/ 	.short	0x0000
        /*0022*/ 	.short	0x0000
        /*0024*/ 	.byte	0x00, 0xf5, 0x21, 0x00


	//----- nvinfo : EIATTR_SPARSE_MMA_MASK
	.align		4
.L_89:
        /*0028*/ 	.byte	0x03, 0x50
        /*002a*/ 	.short	0x0000


	//----- nvinfo : EIATTR_MAXREG_COUNT
	.align		4
        /*002c*/ 	.byte	0x03, 0x1b
        /*002e*/ 	.short	0x00ff


	//----- nvinfo : EIATTR_MERCURY_ISA_VERSION
	.align		4
        /*0030*/ 	.byte	0x03, 0x5f
        /*0032*/ 	.short	0x0101


	//----- nvinfo : EIATTR_VRC_CTA_INIT_COUNT
	.align		4
        /*0034*/ 	.byte	0x02, 0x4a
	.zero		1
	.zero		1


	//----- nvinfo : EIATTR_EXIT_INSTR_OFFSETS
	.align		4
        /*0038*/ 	.byte	0x04, 0x1c
        /*003a*/ 	.short	(.L_91 - .L_90)


	//   ....[0]....
.L_90:
        /*003c*/ 	.word	0x00000110


	//----- nvinfo : EIATTR_CBANK_PARAM_SIZE
	.align		4
.L_91:
        /*0040*/ 	.byte	0x03, 0x19
        /*0042*/ 	.short	0x0010


	//----- nvinfo : EIATTR_PARAM_CBANK
	.align		4
        /*0044*/ 	.byte	0x04, 0x0a
        /*0046*/ 	.short	(.L_93 - .L_92)
	.align		4
.L_92:
        /*0048*/ 	.word	index@(.nv.constant0.fences_kernel_threadfence_block)
        /*004c*/ 	.short	0x0380
        /*004e*/ 	.short	0x0010


	//----- nvinfo : EIATTR_SW_WAR
	.align		4
.L_93:
        /*0050*/ 	.byte	0x04, 0x36
        /*0052*/ 	.short	(.L_95 - .L_94)
.L_94:
        /*0054*/ 	.word	0x00000008
.L_95:


//--------------------- .nv.info.fences_kernel_threadfence --------------------------
	.section	.nv.info.fences_kernel_threadfence,"",@"SHT_CUDA_INFO"
	.sectionflags	@""
	.align	4


	//----- nvinfo : EIATTR_CUDA_API_VERSION
	.align		4
        /*0000*/ 	.byte	0x04, 0x37
        /*0002*/ 	.short	(.L_97 - .L_96)
.L_96:
        /*0004*/ 	.word	0x00000082


	//----- nvinfo : EIATTR_KPARAM_INFO
	.align		4
.L_97:
        /*0008*/ 	.byte	0x04, 0x17
        /*000a*/ 	.short	(.L_99 - .L_98)
.L_98:
        /*000c*/ 	.word	0x00000000
        /*0010*/ 	.short	0x0001
        /*0012*/ 	.short	0x0008
        /*0014*/ 	.byte	0x00, 0xf5, 0x21, 0x00


	//----- nvinfo : EIATTR_KPARAM_INFO
	.align		4
.L_99:
        /*0018*/ 	.byte	0x04, 0x17
        /*001a*/ 	.short	(.L_101 - .L_100)
.L_100:
        /*001c*/ 	.word	0x00000000
        /*0020*/ 	.short	0x0000
        /*0022*/ 	.short	0x0000
        /*0024*/ 	.byte	0x00, 0xf5, 0x21, 0x00


	//----- nvinfo : EIATTR_SPARSE_MMA_MASK
	.align		4
.L_101:
        /*0028*/ 	.byte	0x03, 0x50
        /*002a*/ 	.short	0x0000


	//----- nvinfo : EIATTR_MAXREG_COUNT
	.align		4
        /*002c*/ 	.byte	0x03, 0x1b
        /*002e*/ 	.short	0x00ff


	//----- nvinfo : EIATTR_MERCURY_ISA_VERSION
	.align		4
        /*0030*/ 	.byte	0x03, 0x5f
        /*0032*/ 	.short	0x0101


	//----- nvinfo : EIATTR_VRC_CTA_INIT_COUNT
	.align		4
        /*0034*/ 	.byte	0x02, 0x4a
	.zero		1
	.zero		1


	//----- nvinfo : EIATTR_EXIT_INSTR_OFFSETS
	.align		4
        /*0038*/ 	.byte	0x04, 0x1c
        /*003a*/ 	.short	(.L_103 - .L_102)


	//   ....[0]....
.L_102:
        /*003c*/ 	.word	0x00000140


	//----- nvinfo : EIATTR_CBANK_PARAM_SIZE
	.align		4
.L_103:
        /*0040*/ 	.byte	0x03, 0x19
        /*0042*/ 	.short	0x0010


	//----- nvinfo : EIATTR_PARAM_CBANK
	.align		4
        /*0044*/ 	.byte	0x04, 0x0a
        /*0046*/ 	.short	(.L_105 - .L_104)
	.align		4
.L_104:
        /*0048*/ 	.word	index@(.nv.constant0.fences_kernel_threadfence)
        /*004c*/ 	.short	0x0380
        /*004e*/ 	.short	0x0010


	//----- nvinfo : EIATTR_SW_WAR
	.align		4
.L_105:
        /*0050*/ 	.byte	0x04, 0x36
        /*0052*/ 	.short	(.L_107 - .L_106)
.L_106:
        /*0054*/ 	.word	0x00000008
.L_107:


//--------------------- .nv.info.fences_kernel_fence_ar_sys --------------------------
	.section	.nv.info.fences_kernel_fence_ar_sys,"",@"SHT_CUDA_INFO"
	.sectionflags	@""
	.align	4


	//----- nvinfo : EIATTR_CUDA_API_VERSION
	.align		4
        /*0000*/ 	.byte	0x04, 0x37
        /*0002*/ 	.short	(.L_109 - .L_108)
.L_108:
        /*0004*/ 	.word	0x00000082


	//----- nvinfo : EIATTR_KPARAM_INFO
	.align		4
.L_109:
        /*0008*/ 	.byte	0x04, 0x17
        /*000a*/ 	.short	(.L_111 - .L_110)
.L_110:
        /*000c*/ 	.word	0x00000000
        /*0010*/ 	.short	0x0001
        /*0012*/ 	.short	0x0008
        /*0014*/ 	.byte	0x00, 0xf5, 0x21, 0x00


	//----- nvinfo : EIATTR_KPARAM_INFO
	.align		4
.L_111:
        /*0018*/ 	.byte	0x04, 0x17
        /*001a*/ 	.short	(.L_113 - .L_112)
.L_112:
        /*001c*/ 	.word	0x00000000
        /*0020*/ 	.short	0x0000
        /*0022*/ 	.short	0x0000
        /*0024*/ 	.byte	0x00, 0xf5, 0x21, 0x00


	//----- nvinfo : EIATTR_SPARSE_MMA_MASK
	.align		4
.L_113:
        /*0028*/ 	.byte	0x03, 0x50
        /*002a*/ 	.short	0x0000


	//----- nvinfo : EIATTR_MAXREG_COUNT
	.align		4
        /*002c*/ 	.byte	0x03, 0x1b
        /*002e*/ 	.short	0x00ff


	//----- nvinfo : EIATTR_MERCURY_ISA_VERSION
	.align		4
        /*0030*/ 	.byte	0x03, 0x5f
        /*0032*/ 	.short	0x0101


	//----- nvinfo : EIATTR_VRC_CTA_INIT_COUNT
	.align		4
        /*0034*/ 	.byte	0x02, 0x4a
	.zero		1
	.zero		1


	//----- nvinfo : EIATTR_EXIT_INSTR_OFFSETS
	.align		4
        /*0038*/ 	.byte	0x04, 0x1c
        /*003a*/ 	.short	(.L_115 - .L_114)


	//   ....[0]....
.L_114:
        /*003c*/ 	.word	0x00000140


	//----- nvinfo : EIATTR_CBANK_PARAM_SIZE
	.align		4
.L_115:
        /*0040*/ 	.byte	0x03, 0x19
        /*0042*/ 	.short	0x0010


	//----- nvinfo : EIATTR_PARAM_CBANK
	.align		4
        /*0044*/ 	.byte	0x04, 0x0a
        /*0046*/ 	.short	(.L_117 - .L_116)
	.align		4
.L_116:
        /*0048*/ 	.word	index@(.nv.constant0.fences_kernel_fence_ar_sys)
        /*004c*/ 	.short	0x0380
        /*004e*/ 	.short	0x0010


	//----- nvinfo : EIATTR_SW_WAR
	.align		4
.L_117:
        /*0050*/ 	.byte	0x04, 0x36
        /*0052*/ 	.short	(.L_119 - .L_118)
.L_118:
        /*0054*/ 	.word	0x00000008
.L_119:


//--------------------- .nv.info.fences_kernel_fence_ar_gpu --------------------------
	.section	.nv.info.fences_kernel_fence_ar_gpu,"",@"SHT_CUDA_INFO"
	.sectionflags	@""
	.align	4


	//----- nvinfo : EIATTR_CUDA_API_VERSION
	.align		4
        /*0000*/ 	.byte	0x04, 0x37
        /*0002*/ 	.short	(.L_121 - .L_120)
.L_120:
        /*0004*/ 	.word	0x00000082


	//----- nvinfo : EIATTR_KPARAM_INFO
	.align		4
.L_121:
        /*0008*/ 	.byte	0x04, 0x17
        /*000a*/ 	.short	(.L_123 - .L_122)
.L_122:
        /*000c*/ 	.word	0x00000000
        /*0010*/ 	.short	0x0001
        /*0012*/ 	.short	0x0008
        /*0014*/ 	.byte	0x00, 0xf5, 0x21, 0x00


	//----- nvinfo : EIATTR_KPARAM_INFO
	.align		4
.L_123:
        /*0018*/ 	.byte	0x04, 0x17
        /*001a*/ 	.short	(.L_125 - .L_124)
.L_124:
        /*001c*/ 	.word	0x00000000
        /*0020*/ 	.short	0x0000
        /*0022*/ 	.short	0x0000
        /*0024*/ 	.byte	0x00, 0xf5, 0x21, 0x00


	//----- nvinfo : EIATTR_SPARSE_MMA_MASK
	.align		4
.L_125:
        /*0028*/ 	.byte	0x03, 0x50
        /*002a*/ 	.short	0x0000


	//----- nvinfo : EIATTR_MAXREG_COUNT
	.align		4
        /*002c*/ 	.byte	0x03, 0x1b
        /*002e*/ 	.short	0x00ff


	//----- nvinfo : EIATTR_MERCURY_ISA_VERSION
	.align		4
        /*0030*/ 	.byte	0x03, 0x5f
        /*0032*/ 	.short	0x0101


	//----- nvinfo : EIATTR_VRC_CTA_INIT_COUNT
	.align		4
        /*0034*/ 	.byte	0x02, 0x4a
	.zero		1
	.zero		1


	//----- nvinfo : EIATTR_EXIT_INSTR_OFFSETS
	.align		4
        /*0038*/ 	.byte	0x04, 0x1c
        /*003a*/ 	.short	(.L_127 - .L_126)


	//   ....[0]....
.L_126:
        /*003c*/ 	.word	0x00000140


	//----- nvinfo : EIATTR_CBANK_PARAM_SIZE
	.align		4
.L_127:
        /*0040*/ 	.byte	0x03, 0x19
        /*0042*/ 	.short	0x0010


	//----- nvinfo : EIATTR_PARAM_CBANK
	.align		4
        /*0044*/ 	.byte	0x04, 0x0a
        /*0046*/ 	.short	(.L_129 - .L_128)
	.align		4
.L_128:
        /*0048*/ 	.word	index@(.nv.constant0.fences_kernel_fence_ar_gpu)
        /*004c*/ 	.short	0x0380
        /*004e*/ 	.short	0x0010


	//----- nvinfo : EIATTR_SW_WAR
	.align		4
.L_129:
        /*0050*/ 	.byte	0x04, 0x36
        /*0052*/ 	.short	(.L_131 - .L_130)
.L_130:
        /*0054*/ 	.word	0x00000008
.L_131:


//--------------------- .nv.info.fences_kernel_fence_ar_cta --------------------------
	.section	.nv.info.fences_kernel_fence_ar_cta,"",@"SHT_CUDA_INFO"
	.sectionflags	@""
	.align	4


	//----- nvinfo : EIATTR_CUDA_API_VERSION
	.align		4
        /*0000*/ 	.byte	0x04, 0x37
        /*0002*/ 	.short	(.L_133 - .L_132)
.L_132:
        /*0004*/ 	.word	0x00000082


	//----- nvinfo : EIATTR_KPARAM_INFO
	.align		4
.L_133:
        /*0008*/ 	.byte	0x04, 0x17
        /*000a*/ 	.short	(.L_135 - .L_134)
.L_134:
        /*000c*/ 	.word	0x00000000
        /*0010*/ 	.short	0x0001
        /*0012*/ 	.short	0x0008
        /*0014*/ 	.byte	0x00, 0xf5, 0x21, 0x00


	//----- nvinfo : EIATTR_KPARAM_INFO
	.align		4
.L_135:
        /*0018*/ 	.byte	0x04, 0x17
        /*001a*/ 	.short	(.L_137 - .L_136)
.L_136:
        /*001c*/ 	.word	0x00000000
        /*0020*/ 	.short	0x0000
        /*0022*/ 	.short	0x0000
        /*0024*/ 	.byte	0x00, 0xf5, 0x21, 0x00


	//----- nvinfo : EIATTR_SPARSE_MMA_MASK
	.align		4
.L_137:
        /*0028*/ 	.byte	0x03, 0x50
        /*002a*/ 	.short	0x0000


	//----- nvinfo : EIATTR_MAXREG_COUNT
	.align		4
        /*002c*/ 	.byte	0x03, 0x1b
        /*002e*/ 	.short	0x00ff


	//----- nvinfo : EIATTR_MERCURY_ISA_VERSION
	.align		4
        /*0030*/ 	.byte	0x03, 0x5f
        /*0032*/ 	.short	0x0101


	//----- nvinfo : EIATTR_VRC_CTA_INIT_COUNT
	.align		4
        /*0034*/ 	.byte	0x02, 0x4a
	.zero		1
	.zero		1


	//----- nvinfo : EIATTR_EXIT_INSTR_OFFSETS
	.align		4
        /*0038*/ 	.byte	0x04, 0x1c
        /*003a*/ 	.short	(.L_139 - .L_138)


	//   ....[0]....
.L_138:
        /*003c*/ 	.word	0x00000120


	//----- nvinfo : EIATTR_CBANK_PARAM_SIZE
	.align		4
.L_139:
        /*0040*/ 	.byte	0x03, 0x19
        /*0042*/ 	.short	0x0010


	//----- nvinfo : EIATTR_PARAM_CBANK
	.align		4
        /*0044*/ 	.byte	0x04, 0x0a
        /*0046*/ 	.short	(.L_141 - .L_140)
	.align		4
.L_140:
        /*0048*/ 	.word	index@(.nv.constant0.fences_kernel_fence_ar_cta)
        /*004c*/ 	.short	0x0380
        /*004e*/ 	.short	0x0010


	//----- nvinfo : EIATTR_SW_WAR
	.align		4
.L_141:
        /*0050*/ 	.byte	0x04, 0x36
        /*0052*/ 	.short	(.L_143 - .L_142)
.L_142:
        /*0054*/ 	.word	0x00000008
.L_143:


//--------------------- .nv.info.fences_kernel_fence_sc_sys --------------------------
	.section	.nv.info.fences_kernel_fence_sc_sys,"",@"SHT_CUDA_INFO"
	.sectionflags	@""
	.align	4


	//----- nvinfo : EIATTR_CUDA_API_VERSION
	.align		4
        /*0000*/ 	.byte	0x04, 0x37
        /*0002*/ 	.short	(.L_145 - .L_144)
.L_144:
        /*0004*/ 	.word	0x00000082


	//----- nvinfo : EIATTR_KPARAM_INFO
	.align		4
.L_145:
        /*0008*/ 	.byte	0x04, 0x17
        /*000a*/ 	.short	(.L_147 - .L_146)
.L_146:
        /*000c*/ 	.word	0x00000000
        /*0010*/ 	.short	0x0001
        /*0012*/ 	.short	0x0008
        /*0014*/ 	.byte	0x00, 0xf5, 0x21, 0x00


	//----- nvinfo : EIATTR_KPARAM_INFO
	.align		4
.L_147:
        /*0018*/ 	.byte	0x04, 0x17
        /*001a*/ 	.short	(.L_149 - .L_148)
.L_148:
        /*001c*/ 	.word	0x00000000
        /*0020*/ 	.short	0x0000
        /*0022*/ 	.short	0x0000
        /*0024*/ 	.byte	0x00, 0xf5, 0x21, 0x00


	//----- nvinfo : EIATTR_SPARSE_MMA_MASK
	.align		4
.L_149:
        /*0028*/ 	.byte	0x03, 0x50
        /*002a*/ 	.short	0x0000


	//----- nvinfo : EIATTR_MAXREG_COUNT
	.align		4
        /*002c*/ 	.byte	0x03, 0x1b
        /*002e*/ 	.short	0x00ff


	//----- nvinfo : EIATTR_MERCURY_ISA_VERSION
	.align		4
        /*0030*/ 	.byte	0x03, 0x5f
        /*0032*/ 	.short	0x0101


	//----- nvinfo : EIATTR_VRC_CTA_INIT_COUNT
	.align		4
        /*0034*/ 	.byte	0x02, 0x4a
	.zero		1
	.zero		1


	//----- nvinfo : EIATTR_EXIT_INSTR_OFFSETS
	.align		4
        /*0038*/ 	.byte	0x04, 0x1c
        /*003a*/ 	.short	(.L_151 - .L_150)


	//   ....[0]....
.L_150:
        /*003c*/ 	.word	0x00000140


	//----- nvinfo : EIATTR_CBANK_PARAM_SIZE
	.align		4
.L_151:
        /*0040*/ 	.byte	0x03, 0x19
        /*0042*/ 	.short	0x0010


	//----- nvinfo : EIATTR_PARAM_CBANK
	.align		4
        /*0044*/ 	.byte	0x04, 0x0a
        /*0046*/ 	.short	(.L_153 - .L_152)
	.align		4
.L_152:
        /*0048*/ 	.word	index@(.nv.constant0.fences_kernel_fence_sc_sys)
        /*004c*/ 	.short	0x0380
        /*004e*/ 	.short	0x0010


	//----- nvinfo : EIATTR_SW_WAR
	.align		4
.L_153:
        /*0050*/ 	.byte	0x04, 0x36
        /*0052*/ 	.short	(.L_155 - .L_154)
.L_154:
        /*0054*/ 	.word	0x00000008
.L_155:


//--------------------- .nv.info.fences_kernel_fence_sc_gpu --------------------------
	.section	.nv.info.fences_kernel_fence_sc_gpu,"",@"SHT_CUDA_INFO"
	.sectionflags	@""
	.align	4


	//----- nvinfo : EIATTR_CUDA_API_VERSION
	.align		4
        /*0000*/ 	.byte	0x04, 0x37
        /*0002*/ 	.short	(.L_157 - .L_156)
.L_156:
        /*0004*/ 	.word	0x00000082


	//----- nvinfo : EIATTR_KPARAM_INFO
	.align		4
.L_157:
        /*0008*/ 	.byte	0x04, 0x17
        /*000a*/ 	.short	(.L_159 - .L_158)
.L_158:
        /*000c*/ 	.word	0x00000000
        /*0010*/ 	.short	0x0001
        /*0012*/ 	.short	0x0008
        /*0014*/ 	.byte	0x00, 0xf5, 0x21, 0x00


	//----- nvinfo : EIATTR_KPARAM_INFO
	.align		4
.L_159:
        /*0018*/ 	.byte	0x04, 0x17
        /*001a*/ 	.short	(.L_161 - .L_160)
.L_160:
        /*001c*/ 	.word	0x00000000
        /*0020*/ 	.short	0x0000
        /*0022*/ 	.short	0x0000
        /*0024*/ 	.byte	0x00, 0xf5, 0x21, 0x00


	//----- nvinfo : EIATTR_SPARSE_MMA_MASK
	.align		4
.L_161:
        /*0028*/ 	.byte	0x03, 0x50
        /*002a*/ 	.short	0x0000


	//----- nvinfo : EIATTR_MAXREG_COUNT
	.align		4
        /*002c*/ 	.byte	0x03, 0x1b
        /*002e*/ 	.short	0x00ff


	//----- nvinfo : EIATTR_MERCURY_ISA_VERSION
	.align		4
        /*0030*/ 	.byte	0x03, 0x5f
        /*0032*/ 	.short	0x0101


	//----- nvinfo : EIATTR_VRC_CTA_INIT_COUNT
	.align		4
        /*0034*/ 	.byte	0x02, 0x4a
	.zero		1
	.zero		1


	//----- nvinfo : EIATTR_EXIT_INSTR_OFFSETS
	.align		4
        /*0038*/ 	.byte	0x04, 0x1c
        /*003a*/ 	.short	(.L_163 - .L_162)


	//   ....[0]....
.L_162:
        /*003c*/ 	.word	0x00000140


	//----- nvinfo : EIATTR_CBANK_PARAM_SIZE
	.align		4
.L_163:
        /*0040*/ 	.byte	0x03, 0x19
        /*0042*/ 	.short	0x0010


	//----- nvinfo : EIATTR_PARAM_CBANK
	.align		4
        /*0044*/ 	.byte	0x04, 0x0a
        /*0046*/ 	.short	(.L_165 - .L_164)
	.align		4
.L_164:
        /*0048*/ 	.word	index@(.nv.constant0.fences_kernel_fence_sc_gpu)
        /*004c*/ 	.short	0x0380
        /*004e*/ 	.short	0x0010


	//----- nvinfo : EIATTR_SW_WAR
	.align		4
.L_165:
        /*0050*/ 	.byte	0x04, 0x36
        /*0052*/ 	.short	(.L_167 - .L_166)
.L_166:
        /*0054*/ 	.word	0x00000008
.L_167:


//--------------------- .nv.info.fences_kernel_fence_sc_cta --------------------------
	.section	.nv.info.fences_kernel_fence_sc_cta,"",@"SHT_CUDA_INFO"
	.sectionflags	@""
	.align	4


	//----- nvinfo : EIATTR_CUDA_API_VERSION
	.align		4
        /*0000*/ 	.byte	0x04, 0x37
        /*0002*/ 	.short	(.L_169 - .L_168)
.L_168:
        /*0004*/ 	.word	0x00000082


	//----- nvinfo : EIATTR_KPARAM_INFO
	.align		4
.L_169:
        /*0008*/ 	.byte	0x04, 0x17
        /*000a*/ 	.short	(.L_171 - .L_170)
.L_170:
        /*000c*/ 	.word	0x00000000
        /*0010*/ 	.short	0x0001
        /*0012*/ 	.short	0x0008
        /*0014*/ 	.byte	0x00, 0xf5, 0x21, 0x00


	//----- nvinfo : EIATTR_KPARAM_INFO
	.align		4
.L_171:
        /*0018*/ 	.byte	0x04, 0x17
        /*001a*/ 	.short	(.L_173 - .L_172)
.L_172:
        /*001c*/ 	.word	0x00000000
        /*0020*/ 	.short	0x0000
        /*0022*/ 	.short	0x0000
        /*0024*/ 	.byte	0x00, 0xf5, 0x21, 0x00


	//----- nvinfo : EIATTR_SPARSE_MMA_MASK
	.align		4
.L_173:
        /*0028*/ 	.byte	0x03, 0x50
        /*002a*/ 	.short	0x0000


	//----- nvinfo : EIATTR_MAXREG_COUNT
	.align		4
        /*002c*/ 	.byte	0x03, 0x1b
        /*002e*/ 	.short	0x00ff


	//----- nvinfo : EIATTR_MERCURY_ISA_VERSION
	.align		4
        /*0030*/ 	.byte	0x03, 0x5f
        /*0032*/ 	.short	0x0101


	//----- nvinfo : EIATTR_VRC_CTA_INIT_COUNT
	.align		4
        /*0034*/ 	.byte	0x02, 0x4a
	.zero		1
	.zero		1


	//----- nvinfo : EIATTR_EXIT_INSTR_OFFSETS
	.align		4
        /*0038*/ 	.byte	0x04, 0x1c
        /*003a*/ 	.short	(.L_175 - .L_174)


	//   ....[0]....
.L_174:
        /*003c*/ 	.word	0x00000110


	//----- nvinfo : EIATTR_CBANK_PARAM_SIZE
	.align		4
.L_175:
        /*0040*/ 	.byte	0x03, 0x19
        /*0042*/ 	.short	0x0010


	//----- nvinfo : EIATTR_PARAM_CBANK
	.align		4
        /*0044*/ 	.byte	0x04, 0x0a
        /*0046*/ 	.short	(.L_177 - .L_176)
	.align		4
.L_176:
        /*0048*/ 	.word	index@(.nv.constant0.fences_kernel_fence_sc_cta)
        /*004c*/ 	.short	0x0380
        /*004e*/ 	.short	0x0010


	//----- nvinfo : EIATTR_SW_WAR
	.align		4
.L_177:
        /*0050*/ 	.byte	0x04, 0x36
        /*0052*/ 	.short	(.L_179 - .L_178)
.L_178:
        /*0054*/ 	.word	0x00000008
.L_179:


//--------------------- .nv.info.fences_kernel_fence__sys --------------------------
	.section	.nv.info.fences_kernel_fence__sys,"",@"SHT_CUDA_INFO"
	.sectionflags	@""
	.align	4


	//----- nvinfo : EIATTR_CUDA_API_VERSION
	.align		4
        /*0000*/ 	.byte	0x04, 0x37
        /*0002*/ 	.short	(.L_181 - .L_180)
.L_180:
        /*0004*/ 	.word	0x00000082


	//----- nvinfo : EIATTR_KPARAM_INFO
	.align		4
.L_181:
        /*0008*/ 	.byte	0x04, 0x17
        /*000a*/ 	.short	(.L_183 - .L_182)
.L_182:
        /*000c*/ 	.word	0x00000000
        /*0010*/ 	.short	0x0001
        /*0012*/ 	.short	0x0008
        /*0014*/ 	.byte	0x00, 0xf5, 0x21, 0x00


	//----- nvinfo : EIATTR_KPARAM_INFO
	.align		4
.L_183:
        /*0018*/ 	.byte	0x04, 0x17
        /*001a*/ 	.short	(.L_185 - .L_184)
.L_184:
        /*001c*/ 	.word	0x00000000
        /*0020*/ 	.short	0x0000
        /*0022*/ 	.short	0x0000
        /*0024*/ 	.byte	0x00, 0xf5, 0x21, 0x00


	//----- nvinfo : EIATTR_SPARSE_MMA_MASK
	.align		4
.L_185:
        /*0028*/ 	.byte	0x03, 0x50
        /*002a*/ 	.short	0x0000


	//----- nvinfo : EIATTR_MAXREG_COUNT
	.align		4
        /*002c*/ 	.byte	0x03, 0x1b
        /*002e*/ 	.short	0x00ff


	//----- nvinfo : EIATTR_MERCURY_ISA_VERSION
	.align		4
        /*0030*/ 	.byte	0x03, 0x5f
        /*0032*/ 	.short	0x0101


	//----- nvinfo : EIATTR_VRC_CTA_INIT_COUNT
	.align		4
        /*0034*/ 	.byte	0x02, 0x4a
	.zero		1
	.zero		1


	//----- nvinfo : EIATTR_EXIT_INSTR_OFFSETS
	.align		4
        /*0038*/ 	.byte	0x04, 0x1c
        /*003a*/ 	.short	(.L_187 - .L_186)


	//   ....[0]....
.L_186:
        /*003c*/ 	.word	0x00000140


	//----- nvinfo : EIATTR_CBANK_PARAM_SIZE
	.align		4
.L_187:
        /*0040*/ 	.byte	0x03, 0x19
        /*0042*/ 	.short	0x0010


	//----- nvinfo : EIATTR_PARAM_CBANK
	.align		4
        /*0044*/ 	.byte	0x04, 0x0a
        /*0046*/ 	.short	(.L_189 - .L_188)
	.align		4
.L_188:
        /*0048*/ 	.word	index@(.nv.constant0.fences_kernel_fence__sys)
        /*004c*/ 	.short	0x0380
        /*004e*/ 	.short	0x0010


	//----- nvinfo : EIATTR_SW_WAR
	.align		4
.L_189:
        /*0050*/ 	.byte	0x04, 0x36
        /*0052*/ 	.short	(.L_191 - .L_190)
.L_190:
        /*0054*/ 	.word	0x00000008
.L_191:


//--------------------- .nv.info.fences_kernel_fence__gpu --------------------------
	.section	.nv.info.fences_kernel_fence__gpu,"",@"SHT_CUDA_INFO"
	.sectionflags	@""
	.align	4


	//----- nvinfo : EIATTR_CUDA_API_VERSION
	.align		4
        /*0000*/ 	.byte	0x04, 0x37
        /*0002*/ 	.short	(.L_193 - .L_192)
.L_192:
        /*0004*/ 	.word	0x00000082


	//----- nvinfo : EIATTR_KPARAM_INFO
	.align		4
.L_193:
        /*0008*/ 	.byte	0x04, 0x17
        /*000a*/ 	.short	(.L_195 - .L_194)
.L_194:
        /*000c*/ 	.word	0x00000000
        /*0010*/ 	.short	0x0001
        /*0012*/ 	.short	0x0008
        /*0014*/ 	.byte	0x00, 0xf5, 0x21, 0x00


	//----- nvinfo : EIATTR_KPARAM_INFO
	.align		4
.L_195:
        /*0018*/ 	.byte	0x04, 0x17
        /*001a*/ 	.short	(.L_197 - .L_196)
.L_196:
        /*001c*/ 	.word	0x00000000
        /*0020*/ 	.short	0x0000
        /*0022*/ 	.short	0x0000
        /*0024*/ 	.byte	0x00, 0xf5, 0x21, 0x00


	//----- nvinfo : EIATTR_SPARSE_MMA_MASK
	.align		4
.L_197:
        /*0028*/ 	.byte	0x03, 0x50
        /*002a*/ 	.short	0x0000


	//----- nvinfo : EIATTR_MAXREG_COUNT
	.align		4
        /*002c*/ 	.byte	0x03, 0x1b
        /*002e*/ 	.short	0x00ff


	//----- nvinfo : EIATTR_MERCURY_ISA_VERSION
	.align		4
        /*0030*/ 	.byte	0x03, 0x5f
        /*0032*/ 	.short	0x0101


	//----- nvinfo : EIATTR_VRC_CTA_INIT_COUNT
	.align		4
        /*0034*/ 	.byte	0x02, 0x4a
	.zero		1
	.zero		1


	//----- nvinfo : EIATTR_EXIT_INSTR_OFFSETS
	.align		4
        /*0038*/ 	.byte	0x04, 0x1c
        /*003a*/ 	.short	(.L_199 - .L_198)


	//   ....[0]....
.L_198:
        /*003c*/ 	.word	0x00000140


	//----- nvinfo : EIATTR_CBANK_PARAM_SIZE
	.align		4
.L_199:
        /*0040*/ 	.byte	0x03, 0x19
        /*0042*/ 	.short	0x0010


	//----- nvinfo : EIATTR_PARAM_CBANK
	.align		4
        /*0044*/ 	.byte	0x04, 0x0a
        /*0046*/ 	.short	(.L_201 - .L_200)
	.align		4
.L_200:
        /*0048*/ 	.word	index@(.nv.constant0.fences_kernel_fence__gpu)
        /*004c*/ 	.short	0x0380
        /*004e*/ 	.short	0x0010


	//----- nvinfo : EIATTR_SW_WAR
	.align		4
.L_201:
        /*0050*/ 	.byte	0x04, 0x36
        /*0052*/ 	.short	(.L_203 - .L_202)
.L_202:
        /*0054*/ 	.word	0x00000008
.L_203:


//--------------------- .nv.info.fences_kernel_fence__cta --------------------------
	.section	.nv.info.fences_kernel_fence__cta,"",@"SHT_CUDA_INFO"
	.sectionflags	@""
	.align	4


	//----- nvinfo : EIATTR_CUDA_API_VERSION
	.align		4
        /*0000*/ 	.byte	0x04, 0x37
        /*0002*/ 	.short	(.L_205 - .L_204)
.L_204:
        /*0004*/ 	.word	0x00000082


	//----- nvinfo : EIATTR_KPARAM_INFO
	.align		4
.L_205:
        /*0008*/ 	.byte	0x04, 0x17
        /*000a*/ 	.short	(.L_207 - .L_206)
.L_206:
        /*000c*/ 	.word	0x00000000
        /*0010*/ 	.short	0x0001
        /*0012*/ 	.short	0x0008
        /*0014*/ 	.byte	0x00, 0xf5, 0x21, 0x00


	//----- nvinfo : EIATTR_KPARAM_INFO
	.align		4
.L_207:
        /*0018*/ 	.byte	0x04, 0x17
        /*001a*/ 	.short	(.L_209 - .L_208)
.L_208:
        /*001c*/ 	.word	0x00000000
        /*0020*/ 	.short	0x0000
        /*0022*/ 	.short	0x0000
        /*0024*/ 	.byte	0x00, 0xf5, 0x21, 0x00


	//----- nvinfo : EIATTR_SPARSE_MMA_MASK
	.align		4
.L_209:
        /*0028*/ 	.byte	0x03, 0x50
        /*002a*/ 	.short	0x0000


	//----- nvinfo : EIATTR_MAXREG_COUNT
	.align		4
        /*002c*/ 	.byte	0x03, 0x1b
        /*002e*/ 	.short	0x00ff


	//----- nvinfo : EIATTR_MERCURY_ISA_VERSION
	.align		4
        /*0030*/ 	.byte	0x03, 0x5f
        /*0032*/ 	.short	0x0101


	//----- nvinfo : EIATTR_VRC_CTA_INIT_COUNT
	.align		4
        /*0034*/ 	.byte	0x02, 0x4a
	.zero		1
	.zero		1


	//----- nvinfo : EIATTR_EXIT_INSTR_OFFSETS
	.align		4
        /*0038*/ 	.byte	0x04, 0x1c
        /*003a*/ 	.short	(.L_211 - .L_210)


	//   ....[0]....
.L_210:
        /*003c*/ 	.word	0x00000120


	//----- nvinfo : EIATTR_CBANK_PARAM_SIZE
	.align		4
.L_211:
        /*0040*/ 	.byte	0x03, 0x19
        /*0042*/ 	.short	0x0010


	//----- nvinfo : EIATTR_PARAM_CBANK
	.align		4
        /*0044*/ 	.byte	0x04, 0x0a
        /*0046*/ 	.short	(.L_213 - .L_212)
	.align		4
.L_212:
        /*0048*/ 	.word	index@(.nv.constant0.fences_kernel_fence__cta)
        /*004c*/ 	.short	0x0380
        /*004e*/ 	.short	0x0010


	//----- nvinfo : EIATTR_SW_WAR
	.align		4
.L_213:
        /*0050*/ 	.byte	0x04, 0x36
        /*0052*/ 	.short	(.L_215 - .L_214)
.L_214:
        /*0054*/ 	.word	0x00000008
.L_215:


//--------------------- .nv.callgraph             --------------------------
	.section	.nv.callgraph,"",@"SHT_CUDA_CALLGRAPH"
	.align	4
	.sectionentsize	8
	.align		4
        /*0000*/ 	.word	0x00000000
	.align		4
        /*0004*/ 	.word	0xffffffff
	.align		4
        /*0008*/ 	.word	0x00000000
	.align		4
        /*000c*/ 	.word	0xfffffffe
	.align		4
        /*0010*/ 	.word	0x00000000
	.align		4
        /*0014*/ 	.word	0xfffffffd
	.align		4
        /*0018*/ 	.word	0x00000000
	.align		4
        /*001c*/ 	.word	0xfffffffc


//--------------------- .text.fences_kernel_threadfence_system --------------------------
	.section	.text.fences_kernel_threadfence_system,"ax",@progbits
	.align	128
        .global         fences_kernel_threadfence_system
        .type           fences_kernel_threadfence_system,@function
        .size           fences_kernel_threadfence_system,(.L_x_12 - fences_kernel_threadfence_system)
        .other          fences_kernel_threadfence_system,@"STO_CUDA_ENTRY STV_DEFAULT"
fences_kernel_threadfence_system:
.text.fences_kernel_threadfence_system:
[----:B------:R-:W-:Y:S01]  /*0000*/  LDC R1, c[0x0][0x37c] ;  /* 0x0000df00ff017b82 */ /* 0x000fe20000000800 */
[----:B------:R-:W0:Y:S07]  /*0010*/  S2R R7, SR_CTAID.X ;  /* 0x0000000000077919 */ /* 0x000e2e0000002500 */
[----:B------:R-:W1:Y:S01]  /*0020*/  LDC.64 R2, c[0x0][0x388] ;  /* 0x0000e200ff027b82 */ /* 0x000e620000000a00 */
[----:B------:R-:W0:Y:S01]  /*0030*/  LDCU UR6, c[0x0][0x360] ;  /* 0x00006c00ff0677ac */ /* 0x000e220008000800 */
[----:B------:R-:W0:Y:S01]  /*0040*/  S2R R0, SR_TID.X ;  /* 0x0000000000007919 */ /* 0x000e220000002100 */
[----:B------:R-:W2:Y:S05]  /*0050*/  LDCU.64 UR4, c[0x0][0x358] ;  /* 0x00006b00ff0477ac */ /* 0x000eaa0008000a00 */
[----:B------:R-:W3:Y:S01]  /*0060*/  LDC.64 R4, c[0x0][0x380] ;  /* 0x0000e000ff047b82 */ /* 0x000ee20000000a00 */
[----:B0-----:R-:W-:-:S04]  /*0070*/  IMAD R7, R7, UR6, R0 ;  /* 0x0000000607077c24 */ /* 0x001fc8000f8e0200 */
[----:B-1----:R-:W-:-:S05]  /*0080*/  IMAD.WIDE R2, R7, 0x4, R2 ;  /* 0x0000000407027825 */ /* 0x002fca00078e0202 */
[----:B--2---:R-:W2:Y:S01]  /*0090*/  LDG.E.STRONG.SYS R0, desc[UR4][R2.64+0x4] ;  /* 0x0000040402007981 */ /* 0x004ea2000c1f5900 */
[----:B---3--:R-:W-:-:S04]  /*00a0*/  IMAD.WIDE R4, R7, 0x4, R4 ;  /* 0x0000000407047825 */ /* 0x008fc800078e0204 */
[----:B--2---:R-:W-:-:S05]  /*00b0*/  FADD R7, R0, 1 ;  /* 0x3f80000000077421 */ /* 0x004fca0000000000 */
[----:B------:R0:W-:Y:S01]  /*00c0*/  STG.E.STRONG.SYS desc[UR4][R4.64], R7 ;  /* 0x0000000704007986 */ /* 0x0001e2000c115904 */
[----:B------:R-:W-:Y:S06]  /*00d0*/  MEMBAR.SC.SYS ;  /* 0x0000000000007992 */ /* 0x000fec0000003000 */
[----:B------:R-:W-:-:S00]  /*00e0*/  ERRBAR ;  /* 0x00000000000079ab */ /* 0x000fc00000000000 */
[----:B------:R-:W-:Y:S06]  /*00f0*/  CGAERRBAR ;  /* 0x00000000000075ab */ /* 0x000fec0000000000 */
[----:B------:R-:W-:Y:S04]  /*0100*/  CCTL.IVALL ;  /* 0x00000000ff00798f */ /* 0x000fe80002000000 */
[----:B------:R-:W0:Y:S02]  /*0110*/  LDG.E.STRONG.SYS R2, desc[UR4][R2.64] ;  /* 0x0000000402027981 */ /* 0x000e24000c1f5900 */
[----:B0-----:R-:W-:-:S05]  /*0120*/  FADD R7, R2, 2 ;  /* 0x4000000002077421 */ /* 0x001fca0000000000 */
[----:B------:R-:W-:Y:S01]  /*0130*/  STG.E.STRONG.SYS desc[UR4][R4.64+0x4], R7 ;  /* 0x0000040704007986 */ /* 0x000fe2000c115904 */
[----:B------:R-:W-:Y:S05]  /*0140*/  EXIT ;  /* 0x000000000000794d */ /* 0x000fea0003800000 */
.L_x_0:
[----:B------:R-:W-:-:S00]  /*0150*/  BRA `(.L_x_0) ;  /* 0xfffffffc00fc7947 */ /* 0x000fc0000383ffff */
[----:B------:R-:W-:-:S00]  /*0160*/  NOP ;  /* 0x0000000000007918 */ /* 0x000fc00000000000 */
        /* <DEDUP_REMOVED lines=9> */
.L_x_12:


//--------------------- .text.fences_kernel_threadfence_block --------------------------
	.section	.text.fences_kernel_threadfence_block,"ax",@progbits
	.align	128
        .global         fences_kernel_threadfence_block
        .type           fences_kernel_threadfence_block,@function
        .size           fences_kernel_threadfence_block,(.L_x_13 - fences_kernel_threadfence_block)
        .other          fences_kernel_threadfence_block,@"STO_CUDA_ENTRY STV_DEFAULT"
fences_kernel_threadfence_block:
.text.fences_kernel_threadfence_block:
        /* <DEDUP_REMOVED lines=13> */
[----:B------:R1:W-:Y:S06]  /*00d0*/  MEMBAR.SC.CTA ;  /* 0x0000000000007992 */ /* 0x0003ec0000000000 */
[----:B-1----:R-:W0:Y:S02]  /*00e0*/  LDG.E.STRONG.SYS R2, desc[UR4][R2.64] ;  /* 0x0000000402027981 */ /* 0x002e24000c1f5900 */
[----:B0-----:R-:W-:-:S05]  /*00f0*/  FADD R7, R2, 2 ;  /* 0x4000000002077421 */ /* 0x001fca0000000000 */
[----:B------:R-:W-:Y:S01]  /*0100*/  STG.E.STRONG.SYS desc[UR4][R4.64+0x4], R7 ;  /* 0x0000040704007986 */ /* 0x000fe2000c115904 */
[----:B------:R-:W-:Y:S05]  /*0110*/  EXIT ;  /* 0x000000000000794d */ /* 0x000fea0003800000 */
.L_x_1:
        /* <DEDUP_REMOVED lines=14> */
.L_x_13:


//--------------------- .text.fences_kernel_threadfence --------------------------
	.section	.text.fences_kernel_threadfence,"ax",@progbits
	.align	128
        .global         fences_kernel_threadfence
        .type           fences_kernel_threadfence,@function
        .size           fences_kernel_threadfence,(.L_x_14 - fences_kernel_threadfence)
        .other          fences_kernel_threadfence,@"STO_CUDA_ENTRY STV_DEFAULT"
fences_kernel_threadfence:
.text.fences_kernel_threadfence:
        /* <DEDUP_REMOVED lines=13> */
[----:B------:R-:W-:Y:S06]  /*00d0*/  MEMBAR.SC.GPU ;  /* 0x0000000000007992 */ /* 0x000fec0000002000 */
[----:B------:R-:W-:-:S00]  /*00e0*/  ERRBAR ;  /* 0x00000000000079ab */ /* 0x000fc00000000000 */
[----:B------:R-:W-:Y:S06]  /*00f0*/  CGAERRBAR ;  /* 0x00000000000075ab */ /* 0x000fec0000000000 */
[----:B------:R-:W-:Y:S04]  /*0100*/  CCTL.IVALL ;  /* 0x00000000ff00798f */ /* 0x000fe80002000000 */
[----:B------:R-:W0:Y:S02]  /*0110*/  LDG.E.STRONG.SYS R2, desc[UR4][R2.64] ;  /* 0x0000000402027981 */ /* 0x000e24000c1f5900 */
[----:B0-----:R-:W-:-:S05]  /*0120*/  FADD R7, R2, 2 ;  /* 0x4000000002077421 */ /* 0x001fca0000000000 */
[----:B------:R-:W-:Y:S01]  /*0130*/  STG.E.STRONG.SYS desc[UR4][R4.64+0x4], R7 ;  /* 0x0000040704007986 */ /* 0x000fe2000c115904 */
[----:B------:R-:W-:Y:S05]  /*0140*/  EXIT ;  /* 0x000000000000794d */ /* 0x000fea0003800000 */
.L_x_2:
        /* <DEDUP_REMOVED lines=11> */
.L_x_14:


//--------------------- .text.fences_kernel_fence_ar_sys --------------------------
	.section	.text.fences_kernel_fence_ar_sys,"ax",@progbits
	.align	128
        .global         fences_kernel_fence_ar_sys
        .type           fences_kernel_fence_ar_sys,@function
        .size           fences_kernel_fence_ar_sys,(.L_x_15 - fences_kernel_fence_ar_sys)
        .other          fences_kernel_fence_ar_sys,@"STO_CUDA_ENTRY STV_DEFAULT"
fences_kernel_fence_ar_sys:
.text.fences_kernel_fence_ar_sys:
        /* <DEDUP_REMOVED lines=13> */
[----:B------:R-:W-:Y:S06]  /*00d0*/  MEMBAR.ALL.SYS ;  /* 0x0000000000007992 */ /* 0x000fec000000b000 */
[----:B------:R-:W-:-:S00]  /*00e0*/  ERRBAR ;  /* 0x00000000000079ab */ /* 0x000fc00000000000 */
[----:B------:R-:W-:Y:S06]  /*00f0*/  CGAERRBAR ;  /* 0x00000000000075ab */ /* 0x000fec0000000000 */
[----:B012345:R-:W-:Y:S04]  /*0100*/  CCTL.IVALL ;  /* 0x00000000ff00798f */ /* 0x03ffe80002000000 */
[----:B------:R-:W0:Y:S02]  /*0110*/  LDG.E.STRONG.SYS R2, desc[UR4][R2.64] ;  /* 0x0000000402027981 */ /* 0x000e24000c1f5900 */
[----:B0-----:R-:W-:-:S05]  /*0120*/  FADD R7, R2, 2 ;  /* 0x4000000002077421 */ /* 0x001fca0000000000 */
[----:B------:R-:W-:Y:S01]  /*0130*/  STG.E.STRONG.SYS desc[UR4][R4.64+0x4], R7 ;  /* 0x0000040704007986 */ /* 0x000fe2000c115904 */
[----:B------:R-:W-:Y:S05]  /*0140*/  EXIT ;  /* 0x000000000000794d */ /* 0x000fea0003800000 */
.L_x_3:
        /* <DEDUP_REMOVED lines=11> */
.L_x_15:


//--------------------- .text.fences_kernel_fence_ar_gpu --------------------------
	.section	.text.fences_kernel_fence_ar_gpu,"ax",@progbits
	.align	128
        .global         fences_kernel_fence_ar_gpu
        .type           fences_kernel_fence_ar_gpu,@function
        .size           fences_kernel_fence_ar_gpu,(.L_x_16 - fences_kernel_fence_ar_gpu)
        .other          fences_kernel_fence_ar_gpu,@"STO_CUDA_ENTRY STV_DEFAULT"
fences_kernel_fence_ar_gpu:
.text.fences_kernel_fence_ar_gpu:
        /* <DEDUP_REMOVED lines=13> */
[----:B------:R-:W-:Y:S06]  /*00d0*/  MEMBAR.ALL.GPU ;  /* 0x0000000000007992 */ /* 0x000fec000000a000 */
[----:B------:R-:W-:-:S00]  /*00e0*/  ERRBAR ;  /* 0x00000000000079ab */ /* 0x000fc00000000000 */
[----:B------:R-:W-:Y:S06]  /*00f0*/  CGAERRBAR ;  /* 0x00000000000075ab */ /* 0x000fec0000000000 */
[----:B012345:R-:W-:Y:S04]  /*0100*/  CCTL.IVALL ;  /* 0x00000000ff00798f */ /* 0x03ffe80002000000 */
[----:B------:R-:W0:Y:S02]  /*0110*/  LDG.E.STRONG.SYS R2, desc[UR4][R2.64] ;  /* 0x0000000402027981 */ /* 0x000e24000c1f5900 */
[----:B0-----:R-:W-:-:S05]  /*0120*/  FADD R7, R2, 2 ;  /* 0x4000000002077421 */ /* 0x001fca0000000000 */
[----:B------:R-:W-:Y:S01]  /*0130*/  STG.E.STRONG.SYS desc[UR4][R4.64+0x4], R7 ;  /* 0x0000040704007986 */ /* 0x000fe2000c115904 */
[----:B------:R-:W-:Y:S05]  /*0140*/  EXIT ;  /* 0x000000000000794d */ /* 0x000fea0003800000 */
.L_x_4:
        /* <DEDUP_REMOVED lines=11> */
.L_x_16:


//--------------------- .text.fences_kernel_fence_ar_cta --------------------------
	.section	.text.fences_kernel_fence_ar_cta,"ax",@progbits
	.align	128
        .global         fences_kernel_fence_ar_cta
        .type           fences_kernel_fence_ar_cta,@function
        .size           fences_kernel_fence_ar_cta,(.L_x_17 - fences_kernel_fence_ar_cta)
        .other          fences_kernel_fence_ar_cta,@"STO_CUDA_ENTRY STV_DEFAULT"
fences_kernel_fence_ar_cta:
.text.fences_kernel_fence_ar_cta:
        /* <DEDUP_REMOVED lines=13> */
[----:B------:R1:W-:Y:S06]  /*00d0*/  MEMBAR.ALL.CTA ;  /* 0x0000000000007992 */ /* 0x0003ec0000008000 */
[----:B012345:R-:W-:Y:S01]  /*00e0*/  NOP ;  /* 0x0000000000007918 */ /* 0x03ffe20000000000 */
[----:B------:R-:W0:Y:S02]  /*00f0*/  LDG.E.STRONG.SYS R2, desc[UR4][R2.64] ;  /* 0x0000000402027981 */ /* 0x000e24000c1f5900 */
[----:B0-----:R-:W-:-:S05]  /*0100*/  FADD R7, R2, 2 ;  /* 0x4000000002077421 */ /* 0x001fca0000000000 */
[----:B------:R-:W-:Y:S01]  /*0110*/  STG.E.STRONG.SYS desc[UR4][R4.64+0x4], R7 ;  /* 0x0000040704007986 */ /* 0x000fe2000c115904 */
[----:B------:R-:W-:Y:S05]  /*0120*/  EXIT ;  /* 0x000000000000794d */ /* 0x000fea0003800000 */
.L_x_5:
        /* <DEDUP_REMOVED lines=13> */
.L_x_17:


//--------------------- .text.fences_kernel_fence_sc_sys --------------------------
	.section	.text.fences_kernel_fence_sc_sys,"ax",@progbits
	.align	128
        .global         fences_kernel_fence_sc_sys
        .type           fences_kernel_fence_sc_sys,@function
        .size           fences_kernel_fence_sc_sys,(.L_x_18 - fences_kernel_fence_sc_sys)
        .other          fences_kernel_fence_sc_sys,@"STO_CUDA_ENTRY STV_DEFAULT"
fences_kernel_fence_sc_sys:
.text.fences_kernel_fence_sc_sys:
        /* <DEDUP_REMOVED lines=21> */
.L_x_6:
        /* <DEDUP_REMOVED lines=11> */
.L_x_18:


//--------------------- .text.fences_kernel_fence_sc_gpu --------------------------
	.section	.text.fences_kernel_fence_sc_gpu,"ax",@progbits
	.align	128
        .global         fences_kernel_fence_sc_gpu
        .type           fences_kernel_fence_sc_gpu,@function
        .size           fences_kernel_fence_sc_gpu,(.L_x_19 - fences_kernel_fence_sc_gpu)
        .other          fences_kernel_fence_sc_gpu,@"STO_CUDA_ENTRY STV_DEFAULT"
fences_kernel_fence_sc_gpu:
.text.fences_kernel_fence_sc_gpu:
        /* <DEDUP_REMOVED lines=21> */
.L_x_7:
        /* <DEDUP_REMOVED lines=11> */
.L_x_19:


//--------------------- .text.fences_kernel_fence_sc_cta --------------------------
	.section	.text.fences_kernel_fence_sc_cta,"ax",@progbits
	.align	128
        .global         fences_kernel_fence_sc_cta
        .type           fences_kernel_fence_sc_cta,@function
        .size           fences_kernel_fence_sc_cta,(.L_x_20 - fences_kernel_fence_sc_cta)
        .other          fences_kernel_fence_sc_cta,@"STO_CUDA_ENTRY STV_DEFAULT"
fences_kernel_fence_sc_cta:
.text.fences_kernel_fence_sc_cta:
        /* <DEDUP_REMOVED lines=18> */
.L_x_8:
        /* <DEDUP_REMOVED lines=14> */
.L_x_20:


//--------------------- .text.fences_kernel_fence__sys --------------------------
	.section	.text.fences_kernel_fence__sys,"ax",@progbits
	.align	128
        .global         fences_kernel_fence__sys
        .type           fences_kernel_fence__sys,@function
        .size           fences_kernel_fence__sys,(.L_x_21 - fences_kernel_fence__sys)
        .other          fences_kernel_fence__sys,@"STO_CUDA_ENTRY STV_DEFAULT"
fences_kernel_fence__sys:
.text.fences_kernel_fence__sys:
        /* <DEDUP_REMOVED lines=21> */
.L_x_9:
        /* <DEDUP_REMOVED lines=11> */
.L_x_21:


//--------------------- .text.fences_kernel_fence__gpu --------------------------
	.section	.text.fences_kernel_fence__gpu,"ax",@progbits
	.align	128
        .global         fences_kernel_fence__gpu
        .type           fences_kernel_fence__gpu,@function
        .size           fences_kernel_fence__gpu,(.L_x_22 - fences_kernel_fence__gpu)
        .other          fences_kernel_fence__gpu,@"STO_CUDA_ENTRY STV_DEFAULT"
fences_kernel_fence__gpu:
.text.fences_kernel_fence__gpu:
        /* <DEDUP_REMOVED lines=21> */
.L_x_10:
        /* <DEDUP_REMOVED lines=11> */
.L_x_22:


//--------------------- .text.fences_kernel_fence__cta --------------------------
	.section	.text.fences_kernel_fence__cta,"ax",@progbits
	.align	128
        .global         fences_kernel_fence__cta
        .type           fences_kernel_fence__cta,@function
        .size           fences_kernel_fence__cta,(.L_x_23 - fences_kernel_fence__cta)
        .other          fences_kernel_fence__cta,@"STO_CUDA_ENTRY STV_DEFAULT"
fences_kernel_fence__cta:
.text.fences_kernel_fence__cta:
        /* <DEDUP_REMOVED lines=19> */
.L_x_11:
        /* <DEDUP_REMOVED lines=13> */
.L_x_23:


//--------------------- .nv.shared.reserved.0     --------------------------
	.section	.nv.shared.reserved.0,"aw",@nobits
	.weak		__nv_reservedSMEM_offset_0_alias
	.size		__nv_reservedSMEM_offset_0_alias, 0, 64
	.other		__nv_reservedSMEM_offset_0_alias,@"STO_CUDA_RESERVED_SHARED STV_DEFAULT"
__nv_reservedSMEM_offset_0_alias:
	.zero		0
	.zero		64


//--------------------- .nv.constant0.fences_kernel_threadfence_system --------------------------
	.section	.nv.constant0.fences_kernel_threadfence_system,"a",@progbits
	.sectionflags	@""
	.align	4
.nv.constant0.fences_kernel_threadfence_system:
	.zero		912


//--------------------- .nv.constant0.fences_kernel_threadfence_block --------------------------
	.section	.nv.constant0.fences_kernel_threadfence_block,"a",@progbits
	.sectionflags	@""
	.align	4
.nv.constant0.fences_kernel_threadfence_block:
	.zero		912


//--------------------- .nv.constant0.fences_kernel_threadfence --------------------------
	.section	.nv.constant0.fences_kernel_threadfence,"a",@progbits
	.sectionflags	@""
	.align	4
.nv.constant0.fences_kernel_threadfence:
	.zero		912


//--------------------- .nv.constant0.fences_kernel_fence_ar_sys --------------------------
	.section	.nv.constant0.fences_kernel_fence_ar_sys,"a",@progbits
	.sectionflags	@""
	.align	4
.nv.constant0.fences_kernel_fence_ar_sys:
	.zero		912


//--------------------- .nv.constant0.fences_kernel_fence_ar_gpu --------------------------
	.section	.nv.constant0.fences_kernel_fence_ar_gpu,"a",@progbits
	.sectionflags	@""
	.align	4
.nv.constant0.fences_kernel_fence_ar_gpu:
	.zero		912


//--------------------- .nv.constant0.fences_kernel_fence_ar_cta --------------------------
	.section	.nv.constant0.fences_kernel_fence_ar_cta,"a",@progbits
	.sectionflags	@""
	.align	4
.nv.constant0.fences_kernel_fence_ar_cta:
	.zero		912


//--------------------- .nv.constant0.fences_kernel_fence_sc_sys --------------------------
	.section	.nv.constant0.fences_kernel_fence_sc_sys,"a",@progbits
	.sectionflags	@""
	.align	4
.nv.constant0.fences_kernel_fence_sc_sys:
	.zero		912


//--------------------- .nv.constant0.fences_kernel_fence_sc_gpu --------------------------
	.section	.nv.constant0.fences_kernel_fence_sc_gpu,"a",@progbits
	.sectionflags	@""
	.align	4
.nv.constant0.fences_kernel_fence_sc_gpu:
	.zero		912


//--------------------- .nv.constant0.fences_kernel_fence_sc_cta --------------------------
	.section	.nv.constant0.fences_kernel_fence_sc_cta,"a",@progbits
	.sectionflags	@""
	.align	4
.nv.constant0.fences_kernel_fence_sc_cta:
	.zero		912


//--------------------- .nv.constant0.fences_kernel_fence__sys --------------------------
	.section	.nv.constant0.fences_kernel_fence__sys,"a",@progbits
	.sectionflags	@""
	.align	4
.nv.constant0.fences_kernel_fence__sys:
	.zero		912


//--------------------- .nv.constant0.fences_kernel_fence__gpu --------------------------
	.section	.nv.constant0.fences_kernel_fence__gpu,"a",@progbits
	.sectionflags	@""
	.align	4
.nv.constant0.fences_kernel_fence__gpu:
	.zero		912


//--------------------- .nv.constant0.fences_kernel_fence__cta --------------------------
	.section	.nv.constant0.fences_kernel_fence__cta,"a",@progbits
	.sectionflags	@""
	.align	4
.nv.constant0.fences_kernel_fence__cta:
	.zero		912


//--------------------- SYMBOLS --------------------------

	.type		.nv.reservedSmem.offset0,@object
	.size		.nv.reservedSmem.offset0,0x4
